//
// Generated by NVIDIA NVVM Compiler
//
// Compiler Build ID: CL-36424714
// Cuda compilation tools, release 13.0, V13.0.88
// Based on NVVM 20.0.0
//

.version 9.0
.target sm_100
.address_size 64

	// .globl	_Z13sum_array_gpuPiS_S_i

.visible .entry _Z13sum_array_gpuPiS_S_i(
	.param .u64 .ptr .align 1 _Z13sum_array_gpuPiS_S_i_param_0,
	.param .u64 .ptr .align 1 _Z13sum_array_gpuPiS_S_i_param_1,
	.param .u64 .ptr .align 1 _Z13sum_array_gpuPiS_S_i_param_2,
	.param .u32 _Z13sum_array_gpuPiS_S_i_param_3
)
{
	.reg .pred 	%p<2>;
	.reg .b32 	%r<15>;
	.reg .b64 	%rd<11>;

	ld.param.u64 	%rd1, [_Z13sum_array_gpuPiS_S_i_param_0];
	ld.param.u64 	%rd2, [_Z13sum_array_gpuPiS_S_i_param_1];
	ld.param.u64 	%rd3, [_Z13sum_array_gpuPiS_S_i_param_2];
	ld.param.u32 	%r2, [_Z13sum_array_gpuPiS_S_i_param_3];
	mov.u32 	%r3, %ntid.x;
	mov.u32 	%r4, %ntid.y;
	mov.u32 	%r5, %nctaid.x;
	mov.u32 	%r6, %ctaid.y;
	mov.u32 	%r7, %ctaid.x;
	mov.u32 	%r8, %tid.y;
	mov.u32 	%r9, %tid.x;
	mad.lo.s32 	%r10, %r6, %r5, %r7;
	mad.lo.s32 	%r11, %r10, %r4, %r8;
	mad.lo.s32 	%r1, %r11, %r3, %r9;
	setp.ge.s32 	%p1, %r1, %r2;
	@%p1 bra 	$L__BB0_2;
	cvta.to.global.u64 	%rd4, %rd1;
	cvta.to.global.u64 	%rd5, %rd2;
	cvta.to.global.u64 	%rd6, %rd3;
	mul.wide.s32 	%rd7, %r1, 4;
	add.s64 	%rd8, %rd4, %rd7;
	ld.global.u32 	%r12, [%rd8];
	add.s64 	%rd9, %rd5, %rd7;
	ld.global.u32 	%r13, [%rd9];
	add.s32 	%r14, %r13, %r12;
	add.s64 	%rd10, %rd6, %rd7;
	st.global.u32 	[%rd10], %r14;
$L__BB0_2:
	ret;

}


// ===== COMPILED SASS (sm_100) =====

	.target	sm_100

	.elftype	@"ET_EXEC"


//--------------------- .note.nv.tkinfo           --------------------------
	.section	.note.nv.tkinfo,"",@"SHT_NOTE"
	.sectionflags	@"SHF_NOTE_NV_TKINFO"
	.tkinfo
        /*0018*/ 	.word	0x00000002
        /*0030*/ 	.string	""
        /*0030*/ 	.string	"ptxas"
        /*0030*/ 	.string	"Cuda compilation tools, release 13.0, V13.0.88"
        /*0030*/ 	.string	"Build cuda_13.0.r13.0/compiler.36424714_0"
        /*0030*/ 	.string	"-arch sm_100 -m 64 "



//--------------------- .note.nv.cuinfo           --------------------------
	.section	.note.nv.cuinfo,"",@"SHT_NOTE"
	.sectionflags	@"SHF_NOTE_NV_CUINFO"
        /*0018*/ 	.short	0x0002
        /*001a*/ 	.short	0x0064
        /*001c*/ 	.short	0x0082
	.zero		2


//--------------------- .nv.info                  --------------------------
	.section	.nv.info,"",@"SHT_CUDA_INFO"
	.align	4


	//----- nvinfo : EIATTR_REGCOUNT
	.align		4
        /*0000*/ 	.byte	0x04, 0x2f
        /*0002*/ 	.short	(.L_1 - .L_0)
	.align		4
.L_0:
        /*0004*/ 	.word	index@(_Z13sum_array_gpuPiS_S_i)
        /*0008*/ 	.word	0x0000000c


	//----- nvinfo : EIATTR_FRAME_SIZE
	.align		4
.L_1:
        /*000c*/ 	.byte	0x04, 0x11
        /*000e*/ 	.short	(.L_3 - .L_2)
	.align		4
.L_2:
        /*0010*/ 	.word	index@(_Z13sum_array_gpuPiS_S_i)
        /*0014*/ 	.word	0x00000000


	//----- nvinfo : EIATTR_MIN_STACK_SIZE
	.align		4
.L_3:
        /*0018*/ 	.byte	0x04, 0x12
        /*001a*/ 	.short	(.L_5 - .L_4)
	.align		4
.L_4:
        /*001c*/ 	.word	index@(_Z13sum_array_gpuPiS_S_i)
        /*0020*/ 	.word	0x00000000
.L_5:


//--------------------- .nv.compat                --------------------------
	.section	.nv.compat,"",@"SHT_CUDA_COMPAT_INFO"
	.align	4
        /*0000*/ 	.byte	0x02, 0x09, 0x00, 0x00, 0x02, 0x02, 0x01, 0x00, 0x02, 0x05, 0x05, 0x00, 0x03, 0x07, 0x01, 0x01
        /*0010*/ 	.byte	0x02, 0x03, 0x00, 0x00, 0x02, 0x06, 0x01, 0x00, 0x04, 0x0b, 0x08, 0x00, 0x09, 0x00, 0x00, 0x00
        /*0020*/ 	.byte	0x00, 0x00, 0x00, 0x00


//--------------------- .nv.info._Z13sum_array_gpuPiS_S_i --------------------------
	.section	.nv.info._Z13sum_array_gpuPiS_S_i,"",@"SHT_CUDA_INFO"
	.sectionflags	@""
	.align	4


	//----- nvinfo : EIATTR_CUDA_API_VERSION
	.align		4
        /*0000*/ 	.byte	0x04, 0x37
        /*0002*/ 	.short	(.L_7 - .L_6)
.L_6:
        /*0004*/ 	.word	0x00000082


	//----- nvinfo : EIATTR_KPARAM_INFO
	.align		4
.L_7:
        /*0008*/ 	.byte	0x04, 0x17
        /*000a*/ 	.short	(.L_9 - .L_8)
.L_8:
        /*000c*/ 	.word	0x00000000
        /*0010*/ 	.short	0x0003
        /*0012*/ 	.short	0x0018
        /*0014*/ 	.byte	0x00, 0xf0, 0x11, 0x00


	//----- nvinfo : EIATTR_KPARAM_INFO
	.align		4
.L_9:
        /*0018*/ 	.byte	0x04, 0x17
        /*001a*/ 	.short	(.L_11 - .L_10)
.L_10:
        /*001c*/ 	.word	0x00000000
        /*0020*/ 	.short	0x0002
        /*0022*/ 	.short	0x0010
        /*0024*/ 	.byte	0x00, 0xf5, 0x21, 0x00


	//----- nvinfo : EIATTR_KPARAM_INFO
	.align		4
.L_11:
        /*0028*/ 	.byte	0x04, 0x17
        /*002a*/ 	.short	(.L_13 - .L_12)
.L_12:
        /*002c*/ 	.word	0x00000000
        /*0030*/ 	.short	0x0001
        /*0032*/ 	.short	0x0008
        /*0034*/ 	.byte	0x00, 0xf5, 0x21, 0x00


	//----- nvinfo : EIATTR_KPARAM_INFO
	.align		4
.L_13:
        /*0038*/ 	.byte	0x04, 0x17
        /*003a*/ 	.short	(.L_15 - .L_14)
.L_14:
        /*003c*/ 	.word	0x00000000
        /*0040*/ 	.short	0x0000
        /*0042*/ 	.short	0x0000
        /*0044*/ 	.byte	0x00, 0xf5, 0x21, 0x00


	//----- nvinfo : EIATTR_SPARSE_MMA_MASK
	.align		4
.L_15:
        /*0048*/ 	.byte	0x03, 0x50
        /*004a*/ 	.short	0x0000


	//----- nvinfo : EIATTR_MAXREG_COUNT
	.align		4
        /*004c*/ 	.byte	0x03, 0x1b
        /*004e*/ 	.short	0x00ff


	//----- nvinfo : EIATTR_MERCURY_ISA_VERSION
	.align		4
        /*0050*/ 	.byte	0x03, 0x5f
        /*0052*/ 	.short	0x0101


	//----- nvinfo : EIATTR_VRC_CTA_INIT_COUNT
	.align		4
        /*0054*/ 	.byte	0x02, 0x4a
	.zero		1
	.zero		1


	//----- nvinfo : EIATTR_EXIT_INSTR_OFFSETS
	.align		4
        /*0058*/ 	.byte	0x04, 0x1c
        /*005a*/ 	.short	(.L_17 - .L_16)


	//   ....[0]....
.L_16:
        /*005c*/ 	.word	0x000000d0


	//   ....[1]....
        /*0060*/ 	.word	0x00000190


	//----- nvinfo : EIATTR_CBANK_PARAM_SIZE
	.align		4
.L_17:
        /*0064*/ 	.byte	0x03, 0x19
        /*0066*/ 	.short	0x001c


	//----- nvinfo : EIATTR_PARAM_CBANK
	.align		4
        /*0068*/ 	.byte	0x04, 0x0a
        /*006a*/ 	.short	(.L_19 - .L_18)
	.align		4
.L_18:
        /*006c*/ 	.word	index@(.nv.constant0._Z13sum_array_gpuPiS_S_i)
        /*0070*/ 	.short	0x0380
        /*0072*/ 	.short	0x001c


	//----- nvinfo : EIATTR_SW_WAR
	.align		4
.L_19:
        /*0074*/ 	.byte	0x04, 0x36
        /*0076*/ 	.short	(.L_21 - .L_20)
.L_20:
        /*0078*/ 	.word	0x00000008
.L_21:


//--------------------- .nv.callgraph             --------------------------
	.section	.nv.callgraph,"",@"SHT_CUDA_CALLGRAPH"
	.align	4
	.sectionentsize	8
	.align		4
        /*0000*/ 	.word	0x00000000
	.align		4
        /*0004*/ 	.word	0xffffffff
	.align		4
        /*0008*/ 	.word	0x00000000
	.align		4
        /*000c*/ 	.word	0xfffffffe
	.align		4
        /*0010*/ 	.word	0x00000000
	.align		4
        /*0014*/ 	.word	0xfffffffd
	.align		4
        /*0018*/ 	.word	0x00000000
	.align		4
        /*001c*/ 	.word	0xfffffffc


//--------------------- .text._Z13sum_array_gpuPiS_S_i --------------------------
	.section	.text._Z13sum_array_gpuPiS_S_i,"ax",@progbits
	.align	128
        .global         _Z13sum_array_gpuPiS_S_i
        .type           _Z13sum_array_gpuPiS_S_i,@function
        .size           _Z13sum_array_gpuPiS_S_i,(.L_x_1 - _Z13sum_array_gpuPiS_S_i)
        .other          _Z13sum_array_gpuPiS_S_i,@"STO_CUDA_ENTRY STV_DEFAULT"
_Z13sum_array_gpuPiS_S_i:
.text._Z13sum_array_gpuPiS_S_i:
[----:B------:R-:W-:Y:S01]  /*0000*/  LDC R1, c[0x0][0x37c] ;  /* 0x0000df00ff017b82 */ /* 0x000fe20000000800 */
[----:B------:R-:W0:Y:S01]  /*0010*/  S2R R0, SR_CTAID.Y ;  /* 0x0000000000007919 */ /* 0x000e220000002600 */
[----:B------:R-:W1:Y:S01]  /*0020*/  LDCU UR4, c[0x0][0x360] ;  /* 0x00006c00ff0477ac */ /* 0x000e620008000800 */
[----:B------:R-:W0:Y:S01]  /*0030*/  S2R R3, SR_CTAID.X ;  /* 0x0000000000037919 */ /* 0x000e220000002500 */
[----:B------:R-:W2:Y:S01]  /*0040*/  LDCU UR5, c[0x0][0x364] ;  /* 0x00006c80ff0577ac */ /* 0x000ea20008000800 */
[----:B------:R-:W2:Y:S01]  /*0050*/  S2R R5, SR_TID.Y ;  /* 0x0000000000057919 */ /* 0x000ea20000002200 */
[----:B------:R-:W0:Y:S01]  /*0060*/  LDCU UR6, c[0x0][0x370] ;  /* 0x00006e00ff0677ac */ /* 0x000e220008000800 */
[----:B------:R-:W1:Y:S01]  /*0070*/  S2R R9, SR_TID.X ;  /* 0x0000000000097919 */ /* 0x000e620000002100 */
[----:B------:R-:W3:Y:S01]  /*0080*/  LDCU UR7, c[0x0][0x398] ;  /* 0x00007300ff0777ac */ /* 0x000ee20008000800 */
[----:B0-----:R-:W-:-:S04]  /*0090*/  IMAD R0, R0, UR6, R3 ;  /* 0x0000000600007c24 */ /* 0x001fc8000f8e0203 */
[----:B--2---:R-:W-:-:S04]  /*00a0*/  IMAD R0, R0, UR5, R5 ;  /* 0x0000000500007c24 */ /* 0x004fc8000f8e0205 */
[----:B-1----:R-:W-:-:S05]  /*00b0*/  IMAD R9, R0, UR4, R9 ;  /* 0x0000000400097c24 */ /* 0x002fca000f8e0209 */
[----:B---3--:R-:W-:-:S13]  /*00c0*/  ISETP.GE.AND P0, PT, R9, UR7, PT ;  /* 0x0000000709007c0c */ /* 0x008fda000bf06270 */
[----:B------:R-:W-:Y:S05]  /*00d0*/  @P0 EXIT ;  /* 0x000000000000094d */ /* 0x000fea0003800000 */
[----:B------:R-:W0:Y:S01]  /*00e0*/  LDC.64 R2, c[0x0][0x380] ;  /* 0x0000e000ff027b82 */ /* 0x000e220000000a00 */
[----:B------:R-:W1:Y:S07]  /*00f0*/  LDCU.64 UR4, c[0x0][0x358] ;  /* 0x00006b00ff0477ac */ /* 0x000e6e0008000a00 */
[----:B------:R-:W2:Y:S08]  /*0100*/  LDC.64 R4, c[0x0][0x388] ;  /* 0x0000e200ff047b82 */ /* 0x000eb00000000a00 */
[----:B------:R-:W3:Y:S01]  /*0110*/  LDC.64 R6, c[0x0][0x390] ;  /* 0x0000e400ff067b82 */ /* 0x000ee20000000a00 */
[----:B0-----:R-:W-:-:S06]  /*0120*/  IMAD.WIDE R2, R9, 0x4, R2 ;  /* 0x0000000409027825 */ /* 0x001fcc00078e0202 */
[----:B-1----:R-:W4:Y:S01]  /*0130*/  LDG.E R2, desc[UR4][R2.64] ;  /* 0x0000000402027981 */ /* 0x002f22000c1e1900 */
[----:B--2---:R-:W-:-:S06]  /*0140*/  IMAD.WIDE R4, R9, 0x4, R4 ;  /* 0x0000000409047825 */ /* 0x004fcc00078e0204 */
[----:B------:R-:W4:Y:S01]  /*0150*/  LDG.E R5, desc[UR4][R4.64] ;  /* 0x0000000404057981 */ /* 0x000f22000c1e1900 */
[----:B---3--:R-:W-:Y:S01]  /*0160*/  IMAD.WIDE R6, R9, 0x4, R6 ;  /* 0x0000000409067825 */ /* 0x008fe200078e0206 */
[----:B----4-:R-:W-:-:S05]  /*0170*/  IADD3 R9, PT, PT, R2, R5, RZ ;  /* 0x0000000502097210 */ /* 0x010fca0007ffe0ff */
[----:B------:R-:W-:Y:S01]  /*0180*/  STG.E desc[UR4][R6.64], R9 ;  /* 0x0000000906007986 */ /* 0x000fe2000c101904 */
[----:B------:R-:W-:Y:S05]  /*0190*/  EXIT ;  /* 0x000000000000794d */ /* 0x000fea0003800000 */
.L_x_0:
[----:B------:R-:W-:-:S00]  /*01a0*/  BRA `(.L_x_0) ;  /* 0xfffffffc00fc7947 */ /* 0x000fc0000383ffff */
[----:B------:R-:W-:-:S00]  /*01b0*/  NOP ;  /* 0x0000000000007918 */ /* 0x000fc00000000000 */
        /* <DEDUP_REMOVED lines=12> */
.L_x_1:


//--------------------- .nv.shared.reserved.0     --------------------------
	.section	.nv.shared.reserved.0,"aw",@nobits
	.weak		__nv_reservedSMEM_offset_0_alias
	.size		__nv_reservedSMEM_offset_0_alias, 0, 64
	.other		__nv_reservedSMEM_offset_0_alias,@"STO_CUDA_RESERVED_SHARED STV_DEFAULT"
__nv_reservedSMEM_offset_0_alias:
	.zero		0
	.zero		64


//--------------------- .nv.constant0._Z13sum_array_gpuPiS_S_i --------------------------
	.section	.nv.constant0._Z13sum_array_gpuPiS_S_i,"a",@progbits
	.sectionflags	@""
	.align	4
.nv.constant0._Z13sum_array_gpuPiS_S_i:
	.zero		924


//--------------------- SYMBOLS --------------------------

	.type		.nv.reservedSmem.offset0,@object
	.size		.nv.reservedSmem.offset0,0x4
